//
// Generated by NVIDIA NVVM Compiler
//
// Compiler Build ID: CL-36424714
// Cuda compilation tools, release 13.0, V13.0.88
// Based on NVVM 20.0.0
//

.version 9.0
.target sm_100
.address_size 64

	// .globl	_Z13stencilKernelPhiS_
.const .align 4 .b8 weight[28] = {1, 0, 0, 0, 2, 0, 0, 0, 3, 0, 0, 0, 4, 0, 0, 0, 3, 0, 0, 0, 2, 0, 0, 0, 1};
.const .align 4 .u32 denominator = 16;

.visible .entry _Z13stencilKernelPhiS_(
	.param .u64 .ptr .align 1 _Z13stencilKernelPhiS__param_0,
	.param .u32 _Z13stencilKernelPhiS__param_1,
	.param .u64 .ptr .align 1 _Z13stencilKernelPhiS__param_2
)
{
	.reg .pred 	%p<4>;
	.reg .b32 	%r<79>;
	.reg .b64 	%rd<10>;

	ld.param.u64 	%rd1, [_Z13stencilKernelPhiS__param_0];
	ld.param.u32 	%r2, [_Z13stencilKernelPhiS__param_1];
	ld.param.u64 	%rd2, [_Z13stencilKernelPhiS__param_2];
	mov.u32 	%r4, %ctaid.x;
	mov.u32 	%r5, %ntid.x;
	mov.u32 	%r6, %tid.x;
	mad.lo.s32 	%r7, %r4, %r5, %r6;
	setp.lt.s32 	%p1, %r7, 3;
	add.s32 	%r8, %r2, -3;
	setp.ge.s32 	%p2, %r7, %r8;
	or.pred  	%p3, %p1, %p2;
	@%p3 bra 	$L__BB0_2;
	cvta.to.global.u64 	%rd3, %rd2;
	cvta.to.global.u64 	%rd4, %rd1;
	ld.const.u32 	%r9, [weight];
	shl.b32 	%r10, %r7, 2;
	add.s32 	%r11, %r10, -12;
	cvt.s64.s32 	%rd5, %r11;
	add.s64 	%rd6, %rd4, %rd5;
	ld.global.u8 	%r12, [%rd6];
	ld.global.u8 	%r13, [%rd6+1];
	ld.global.u8 	%r14, [%rd6+2];
	ld.global.u8 	%r15, [%rd6+3];
	ld.const.u32 	%r16, [weight+4];
	ld.global.u8 	%r17, [%rd6+4];
	mul.lo.s32 	%r18, %r16, %r17;
	mad.lo.s32 	%r19, %r9, %r12, %r18;
	ld.global.u8 	%r20, [%rd6+5];
	mul.lo.s32 	%r21, %r16, %r20;
	mad.lo.s32 	%r22, %r9, %r13, %r21;
	ld.global.u8 	%r23, [%rd6+6];
	mul.lo.s32 	%r24, %r16, %r23;
	mad.lo.s32 	%r25, %r9, %r14, %r24;
	ld.global.u8 	%r26, [%rd6+7];
	mul.lo.s32 	%r27, %r16, %r26;
	mad.lo.s32 	%r28, %r9, %r15, %r27;
	ld.const.u32 	%r29, [weight+8];
	ld.global.u8 	%r30, [%rd6+8];
	mad.lo.s32 	%r31, %r29, %r30, %r19;
	ld.global.u8 	%r32, [%rd6+9];
	mad.lo.s32 	%r33, %r29, %r32, %r22;
	ld.global.u8 	%r34, [%rd6+10];
	mad.lo.s32 	%r35, %r29, %r34, %r25;
	ld.global.u8 	%r36, [%rd6+11];
	mad.lo.s32 	%r37, %r29, %r36, %r28;
	ld.const.u32 	%r38, [weight+12];
	cvt.u64.u32 	%rd7, %r10;
	add.s64 	%rd8, %rd4, %rd7;
	ld.global.u8 	%r39, [%rd8];
	mad.lo.s32 	%r40, %r38, %r39, %r31;
	ld.global.u8 	%r41, [%rd8+1];
	mad.lo.s32 	%r42, %r38, %r41, %r33;
	ld.global.u8 	%r43, [%rd8+2];
	mad.lo.s32 	%r44, %r38, %r43, %r35;
	ld.global.u8 	%r45, [%rd8+3];
	mad.lo.s32 	%r46, %r38, %r45, %r37;
	ld.const.u32 	%r47, [weight+16];
	ld.global.u8 	%r48, [%rd6+16];
	mad.lo.s32 	%r49, %r47, %r48, %r40;
	ld.global.u8 	%r50, [%rd6+17];
	mad.lo.s32 	%r51, %r47, %r50, %r42;
	ld.global.u8 	%r52, [%rd6+18];
	mad.lo.s32 	%r53, %r47, %r52, %r44;
	ld.global.u8 	%r54, [%rd6+19];
	mad.lo.s32 	%r55, %r47, %r54, %r46;
	ld.const.u32 	%r56, [weight+20];
	ld.global.u8 	%r57, [%rd6+20];
	mad.lo.s32 	%r58, %r56, %r57, %r49;
	ld.global.u8 	%r59, [%rd6+21];
	mad.lo.s32 	%r60, %r56, %r59, %r51;
	ld.global.u8 	%r61, [%rd6+22];
	mad.lo.s32 	%r62, %r56, %r61, %r53;
	ld.global.u8 	%r63, [%rd6+23];
	mad.lo.s32 	%r64, %r56, %r63, %r55;
	ld.const.u32 	%r65, [weight+24];
	ld.global.u8 	%r66, [%rd6+24];
	mad.lo.s32 	%r67, %r65, %r66, %r58;
	ld.global.u8 	%r68, [%rd6+25];
	mad.lo.s32 	%r69, %r65, %r68, %r60;
	ld.global.u8 	%r70, [%rd6+26];
	mad.lo.s32 	%r71, %r65, %r70, %r62;
	ld.global.u8 	%r72, [%rd6+27];
	mad.lo.s32 	%r73, %r65, %r72, %r64;
	ld.const.u32 	%r74, [denominator];
	div.s32 	%r75, %r67, %r74;
	add.s64 	%rd9, %rd3, %rd7;
	st.global.u8 	[%rd9], %r75;
	div.s32 	%r76, %r69, %r74;
	st.global.u8 	[%rd9+1], %r76;
	div.s32 	%r77, %r71, %r74;
	st.global.u8 	[%rd9+2], %r77;
	div.s32 	%r78, %r73, %r74;
	st.global.u8 	[%rd9+3], %r78;
$L__BB0_2:
	ret;

}


// ===== COMPILED SASS (sm_100) =====

	.target	sm_100

	.elftype	@"ET_EXEC"


//--------------------- .note.nv.tkinfo           --------------------------
	.section	.note.nv.tkinfo,"",@"SHT_NOTE"
	.sectionflags	@"SHF_NOTE_NV_TKINFO"
	.tkinfo
        /*0018*/ 	.word	0x00000002
        /*0030*/ 	.string	""
        /*0030*/ 	.string	"ptxas"
        /*0030*/ 	.string	"Cuda compilation tools, release 13.0, V13.0.88"
        /*0030*/ 	.string	"Build cuda_13.0.r13.0/compiler.36424714_0"
        /*0030*/ 	.string	"-arch sm_100 -m 64 "



//--------------------- .note.nv.cuinfo           --------------------------
	.section	.note.nv.cuinfo,"",@"SHT_NOTE"
	.sectionflags	@"SHF_NOTE_NV_CUINFO"
        /*0018*/ 	.short	0x0002
        /*001a*/ 	.short	0x0064
        /*001c*/ 	.short	0x0082
	.zero		2


//--------------------- .nv.info                  --------------------------
	.section	.nv.info,"",@"SHT_CUDA_INFO"
	.align	4


	//----- nvinfo : EIATTR_REGCOUNT
	.align		4
        /*0000*/ 	.byte	0x04, 0x2f
        /*0002*/ 	.short	(.L_3 - .L_2)
	.align		4
.L_2:
        /*0004*/ 	.word	index@(_Z13stencilKernelPhiS_)
        /*0008*/ 	.word	0x00000020


	//----- nvinfo : EIATTR_FRAME_SIZE
	.align		4
.L_3:
        /*000c*/ 	.byte	0x04, 0x11
        /*000e*/ 	.short	(.L_5 - .L_4)
	.align		4
.L_4:
        /*0010*/ 	.word	index@(_Z13stencilKernelPhiS_)
        /*0014*/ 	.word	0x00000000


	//----- nvinfo : EIATTR_MIN_STACK_SIZE
	.align		4
.L_5:
        /*0018*/ 	.byte	0x04, 0x12
        /*001a*/ 	.short	(.L_7 - .L_6)
	.align		4
.L_6:
        /*001c*/ 	.word	index@(_Z13stencilKernelPhiS_)
        /*0020*/ 	.word	0x00000000
.L_7:


//--------------------- .nv.compat                --------------------------
	.section	.nv.compat,"",@"SHT_CUDA_COMPAT_INFO"
	.align	4
        /*0000*/ 	.byte	0x02, 0x09, 0x00, 0x00, 0x02, 0x02, 0x01, 0x00, 0x02, 0x05, 0x05, 0x00, 0x03, 0x07, 0x01, 0x01
        /*0010*/ 	.byte	0x02, 0x03, 0x00, 0x00, 0x02, 0x06, 0x01, 0x00, 0x04, 0x0b, 0x08, 0x00, 0x09, 0x00, 0x00, 0x00
        /*0020*/ 	.byte	0x00, 0x00, 0x00, 0x00


//--------------------- .nv.info._Z13stencilKernelPhiS_ --------------------------
	.section	.nv.info._Z13stencilKernelPhiS_,"",@"SHT_CUDA_INFO"
	.sectionflags	@""
	.align	4


	//----- nvinfo : EIATTR_CUDA_API_VERSION
	.align		4
        /*0000*/ 	.byte	0x04, 0x37
        /*0002*/ 	.short	(.L_9 - .L_8)
.L_8:
        /*0004*/ 	.word	0x00000082


	//----- nvinfo : EIATTR_KPARAM_INFO
	.align		4
.L_9:
        /*0008*/ 	.byte	0x04, 0x17
        /*000a*/ 	.short	(.L_11 - .L_10)
.L_10:
        /*000c*/ 	.word	0x00000000
        /*0010*/ 	.short	0x0002
        /*0012*/ 	.short	0x0010
        /*0014*/ 	.byte	0x00, 0xf5, 0x21, 0x00


	//----- nvinfo : EIATTR_KPARAM_INFO
	.align		4
.L_11:
        /*0018*/ 	.byte	0x04, 0x17
        /*001a*/ 	.short	(.L_13 - .L_12)
.L_12:
        /*001c*/ 	.word	0x00000000
        /*0020*/ 	.short	0x0001
        /*0022*/ 	.short	0x0008
        /*0024*/ 	.byte	0x00, 0xf0, 0x11, 0x00


	//----- nvinfo : EIATTR_KPARAM_INFO
	.align		4
.L_13:
        /*0028*/ 	.byte	0x04, 0x17
        /*002a*/ 	.short	(.L_15 - .L_14)
.L_14:
        /*002c*/ 	.word	0x00000000
        /*0030*/ 	.short	0x0000
        /*0032*/ 	.short	0x0000
        /*0034*/ 	.byte	0x00, 0xf5, 0x21, 0x00


	//----- nvinfo : EIATTR_SPARSE_MMA_MASK
	.align		4
.L_15:
        /*0038*/ 	.byte	0x03, 0x50
        /*003a*/ 	.short	0x0000


	//----- nvinfo : EIATTR_MAXREG_COUNT
	.align		4
        /*003c*/ 	.byte	0x03, 0x1b
        /*003e*/ 	.short	0x00ff


	//----- nvinfo : EIATTR_MERCURY_ISA_VERSION
	.align		4
        /*0040*/ 	.byte	0x03, 0x5f
        /*0042*/ 	.short	0x0101


	//----- nvinfo : EIATTR_VRC_CTA_INIT_COUNT
	.align		4
        /*0044*/ 	.byte	0x02, 0x4a
	.zero		1
	.zero		1


	//----- nvinfo : EIATTR_EXIT_INSTR_OFFSETS
	.align		4
        /*0048*/ 	.byte	0x04, 0x1c
        /*004a*/ 	.short	(.L_17 - .L_16)


	//   ....[0]....
.L_16:
        /*004c*/ 	.word	0x00000090


	//   ....[1]....
        /*0050*/ 	.word	0x00000950


	//----- nvinfo : EIATTR_CBANK_PARAM_SIZE
	.align		4
.L_17:
        /*0054*/ 	.byte	0x03, 0x19
        /*0056*/ 	.short	0x0018


	//----- nvinfo : EIATTR_PARAM_CBANK
	.align		4
        /*0058*/ 	.byte	0x04, 0x0a
        /*005a*/ 	.short	(.L_19 - .L_18)
	.align		4
.L_18:
        /*005c*/ 	.word	index@(.nv.constant0._Z13stencilKernelPhiS_)
        /*0060*/ 	.short	0x0380
        /*0062*/ 	.short	0x0018


	//----- nvinfo : EIATTR_SW_WAR
	.align		4
.L_19:
        /*0064*/ 	.byte	0x04, 0x36
        /*0066*/ 	.short	(.L_21 - .L_20)
.L_20:
        /*0068*/ 	.word	0x00000008
.L_21:


//--------------------- .nv.callgraph             --------------------------
	.section	.nv.callgraph,"",@"SHT_CUDA_CALLGRAPH"
	.align	4
	.sectionentsize	8
	.align		4
        /*0000*/ 	.word	0x00000000
	.align		4
        /*0004*/ 	.word	0xffffffff
	.align		4
        /*0008*/ 	.word	0x00000000
	.align		4
        /*000c*/ 	.word	0xfffffffe
	.align		4
        /*0010*/ 	.word	0x00000000
	.align		4
        /*0014*/ 	.word	0xfffffffd
	.align		4
        /*0018*/ 	.word	0x00000000
	.align		4
        /*001c*/ 	.word	0xfffffffc


//--------------------- .nv.constant3             --------------------------
	.section	.nv.constant3,"a",@progbits
	.align	4
.nv.constant3:
	.type		weight,@object
	.size		weight,(denominator - weight)
weight:
        /*0000*/ 	.byte	0x01, 0x00, 0x00, 0x00, 0x02, 0x00, 0x00, 0x00, 0x03, 0x00, 0x00, 0x00, 0x04, 0x00, 0x00, 0x00
        /*0010*/ 	.byte	0x03, 0x00, 0x00, 0x00, 0x02, 0x00, 0x00, 0x00, 0x01, 0x00, 0x00, 0x00
	.type		denominator,@object
	.size		denominator,(.L_1 - denominator)
denominator:
        /*001c*/ 	.byte	0x10, 0x00, 0x00, 0x00
.L_1:


//--------------------- .text._Z13stencilKernelPhiS_ --------------------------
	.section	.text._Z13stencilKernelPhiS_,"ax",@progbits
	.align	128
        .global         _Z13stencilKernelPhiS_
        .type           _Z13stencilKernelPhiS_,@function
        .size           _Z13stencilKernelPhiS_,(.L_x_1 - _Z13stencilKernelPhiS_)
        .other          _Z13stencilKernelPhiS_,@"STO_CUDA_ENTRY STV_DEFAULT"
_Z13stencilKernelPhiS_:
.text._Z13stencilKernelPhiS_:
[----:B------:R-:W-:Y:S01]  /*0000*/  LDC R1, c[0x0][0x37c] ;  /* 0x0000df00ff017b82 */ /* 0x000fe20000000800 */
[----:B------:R-:W0:Y:S07]  /*0010*/  S2R R3, SR_TID.X ;  /* 0x0000000000037919 */ /* 0x000e2e0000002100 */
[----:B------:R-:W0:Y:S01]  /*0020*/  S2UR UR5, SR_CTAID.X ;  /* 0x00000000000579c3 */ /* 0x000e220000002500 */
[----:B------:R-:W1:Y:S07]  /*0030*/  LDCU UR4, c[0x0][0x388] ;  /* 0x00007100ff0477ac */ /* 0x000e6e0008000800 */
[----:B------:R-:W0:Y:S01]  /*0040*/  LDC R0, c[0x0][0x360] ;  /* 0x0000d800ff007b82 */ /* 0x000e220000000800 */
[----:B-1----:R-:W-:Y:S01]  /*0050*/  UIADD3 UR4, UPT, UPT, UR4, -0x3, URZ ;  /* 0xfffffffd04047890 */ /* 0x002fe2000fffe0ff */
[----:B0-----:R-:W-:-:S05]  /*0060*/  IMAD R0, R0, UR5, R3 ;  /* 0x0000000500007c24 */ /* 0x001fca000f8e0203 */
[----:B------:R-:W-:-:S04]  /*0070*/  ISETP.GE.AND P0, PT, R0, UR4, PT ;  /* 0x0000000400007c0c */ /* 0x000fc8000bf06270 */
[----:B------:R-:W-:-:S13]  /*0080*/  ISETP.LT.OR P0, PT, R0, 0x3, P0 ;  /* 0x000000030000780c */ /* 0x000fda0000701670 */
[----:B------:R-:W-:Y:S05]  /*0090*/  @P0 EXIT ;  /* 0x000000000000094d */ /* 0x000fea0003800000 */
[----:B------:R-:W0:Y:S01]  /*00a0*/  LDCU.64 UR6, c[0x0][0x380] ;  /* 0x00007000ff0677ac */ /* 0x000e220008000a00 */
[----:B------:R-:W-:Y:S01]  /*00b0*/  SHF.L.U32 R0, R0, 0x2, RZ ;  /* 0x0000000200007819 */ /* 0x000fe200000006ff */
[----:B------:R-:W1:Y:S04]  /*00c0*/  LDCU.64 UR4, c[0x0][0x358] ;  /* 0x00006b00ff0477ac */ /* 0x000e680008000a00 */
[----:B------:R-:W-:Y:S01]  /*00d0*/  VIADD R2, R0, 0xfffffff4 ;  /* 0xfffffff400027836 */ /* 0x000fe20000000000 */
[----:B------:R-:W2:Y:S04]  /*00e0*/  LDCU.128 UR8, c[0x3][URZ] ;  /* 0x00c00000ff0877ac */ /* 0x000ea80008000c00 */
[----:B0-----:R-:W-:-:S04]  /*00f0*/  IADD3 R4, P0, PT, R2, UR6, RZ ;  /* 0x0000000602047c10 */ /* 0x001fc8000ff1e0ff */
[----:B------:R-:W-:-:S05]  /*0100*/  LEA.HI.X.SX32 R5, R2, UR7, 0x1, P0 ;  /* 0x0000000702057c11 */ /* 0x000fca00080f0eff */
[----:B-1----:R-:W2:Y:S04]  /*0110*/  LDG.E.U8 R6, desc[UR4][R4.64+0x4] ;  /* 0x0000040404067981 */ /* 0x002ea8000c1e1100 */
[----:B------:R-:W3:Y:S04]  /*0120*/  LDG.E.U8 R9, desc[UR4][R4.64+0x5] ;  /* 0x0000050404097981 */ /* 0x000ee8000c1e1100 */
[----:B------:R-:W4:Y:S04]  /*0130*/  LDG.E.U8 R3, desc[UR4][R4.64] ;  /* 0x0000000404037981 */ /* 0x000f28000c1e1100 */
[----:B------:R-:W5:Y:S04]  /*0140*/  LDG.E.U8 R13, desc[UR4][R4.64+0x6] ;  /* 0x00000604040d7981 */ /* 0x000f68000c1e1100 */
[----:B------:R-:W5:Y:S04]  /*0150*/  LDG.E.U8 R2, desc[UR4][R4.64+0x1] ;  /* 0x0000010404027981 */ /* 0x000f68000c1e1100 */
[----:B------:R-:W5:Y:S04]  /*0160*/  LDG.E.U8 R26, desc[UR4][R4.64+0x2] ;  /* 0x00000204041a7981 */ /* 0x000f68000c1e1100 */
[----:B------:R-:W5:Y:S04]  /*0170*/  LDG.E.U8 R8, desc[UR4][R4.64+0x7] ;  /* 0x0000070404087981 */ /* 0x000f68000c1e1100 */
[----:B------:R-:W5:Y:S04]  /*0180*/  LDG.E.U8 R24, desc[UR4][R4.64+0x8] ;  /* 0x0000080404187981 */ /* 0x000f68000c1e1100 */
[----:B------:R-:W5:Y:S04]  /*0190*/  LDG.E.U8 R25, desc[UR4][R4.64+0x9] ;  /* 0x0000090404197981 */ /* 0x000f68000c1e1100 */
[----:B------:R-:W5:Y:S04]  /*01a0*/  LDG.E.U8 R29, desc[UR4][R4.64+0x3] ;  /* 0x00000304041d7981 */ /* 0x000f68000c1e1100 */
[----:B------:R-:W5:Y:S01]  /*01b0*/  LDG.E.U8 R27, desc[UR4][R4.64+0xa] ;  /* 0x00000a04041b7981 */ /* 0x000f62000c1e1100 */
[----:B------:R-:W-:-:S03]  /*01c0*/  IADD3 R20, P0, PT, R0, UR6, RZ ;  /* 0x0000000600147c10 */ /* 0x000fc6000ff1e0ff */
[----:B------:R-:W5:Y:S01]  /*01d0*/  LDG.E.U8 R17, desc[UR4][R4.64+0x12] ;  /* 0x0000120404117981 */ /* 0x000f62000c1e1100 */
[----:B------:R-:W-:Y:S01]  /*01e0*/  IADD3.X R21, PT, PT, RZ, UR7, RZ, P0, !PT ;  /* 0x00000007ff157c10 */ /* 0x000fe200087fe4ff */
[----:B------:R-:W0:Y:S02]  /*01f0*/  LDCU.64 UR6, c[0x0][0x390] ;  /* 0x00007200ff0677ac */ /* 0x000e240008000a00 */
[----:B------:R-:W5:Y:S04]  /*0200*/  LDG.E.U8 R22, desc[UR4][R4.64+0xb] ;  /* 0x00000b0404167981 */ /* 0x000f68000c1e1100 */
        /* <DEDUP_REMOVED lines=8> */
[----:B--2---:R-:W-:-:S03]  /*0290*/  IMAD R12, R6, UR9, RZ ;  /* 0x00000009060c7c24 */ /* 0x004fc6000f8e02ff */
[----:B------:R1:W2:Y:S01]  /*02a0*/  LDG.E.U8 R6, desc[UR4][R20.64+0x2] ;  /* 0x0000020414067981 */ /* 0x0002a2000c1e1100 */
[----:B---3--:R-:W-:-:S03]  /*02b0*/  IMAD R11, R9, UR9, RZ ;  /* 0x00000009090b7c24 */ /* 0x008fc6000f8e02ff */
[----:B------:R-:W3:Y:S01]  /*02c0*/  LDG.E.U8 R9, desc[UR4][R4.64+0x10] ;  /* 0x0000100404097981 */ /* 0x000ee2000c1e1100 */
[----:B----4-:R-:W-:-:S03]  /*02d0*/  IMAD R3, R3, UR8, R12 ;  /* 0x0000000803037c24 */ /* 0x010fc6000f8e020c */
[----:B------:R-:W4:Y:S01]  /*02e0*/  LDG.E.U8 R12, desc[UR4][R4.64+0x16] ;  /* 0x00001604040c7981 */ /* 0x000f22000c1e1100 */
[----:B-----5:R-:W-:-:S03]  /*02f0*/  IMAD R13, R13, UR9, RZ ;  /* 0x000000090d0d7c24 */ /* 0x020fc6000f8e02ff */
[----:B------:R-:W5:Y:S01]  /*0300*/  LDG.E.U8 R21, desc[UR4][R4.64+0x1a] ;  /* 0x00001a0404157981 */ /* 0x000f62000c1e1100 */
[----:B------:R-:W-:-:S03]  /*0310*/  IMAD R2, R2, UR8, R11 ;  /* 0x0000000802027c24 */ /* 0x000fc6000f8e020b */
[----:B------:R-:W5:Y:S01]  /*0320*/  LDG.E.U8 R11, desc[UR4][R4.64+0x11] ;  /* 0x00001104040b7981 */ /* 0x000f62000c1e1100 */
[----:B------:R-:W-:-:S03]  /*0330*/  IMAD R26, R26, UR8, R13 ;  /* 0x000000081a1a7c24 */ /* 0x000fc6000f8e020d */
[----:B------:R-:W5:Y:S01]  /*0340*/  LDG.E.U8 R13, desc[UR4][R4.64+0x18] ;  /* 0x00001804040d7981 */ /* 0x000f62000c1e1100 */
[----:B-1----:R-:W-:-:S03]  /*0350*/  IMAD R20, R8, UR9, RZ ;  /* 0x0000000908147c24 */ /* 0x002fc6000f8e02ff */
[----:B------:R1:W5:Y:S01]  /*0360*/  LDG.E.U8 R8, desc[UR4][R4.64+0x17] ;  /* 0x0000170404087981 */ /* 0x000362000c1e1100 */
[----:B------:R-:W-:Y:S02]  /*0370*/  IMAD R24, R24, UR10, R3 ;  /* 0x0000000a18187c24 */ /* 0x000fe4000f8e0203 */
[----:B------:R-:W-:Y:S02]  /*0380*/  IMAD R25, R25, UR10, R2 ;  /* 0x0000000a19197c24 */ /* 0x000fe4000f8e0202 */
[----:B------:R-:W0:Y:S01]  /*0390*/  LDC.64 R2, c[0x3][0x18] ;  /* 0x00c00600ff027b82 */ /* 0x000e220000000a00 */
[----:B------:R-:W-:Y:S02]  /*03a0*/  IMAD R29, R29, UR8, R20 ;  /* 0x000000081d1d7c24 */ /* 0x000fe4000f8e0214 */
[----:B------:R-:W-:-:S05]  /*03b0*/  IMAD R27, R27, UR10, R26 ;  /* 0x0000000a1b1b7c24 */ /* 0x000fca000f8e021a */
[----:B-1----:R-:W1:Y:S01]  /*03c0*/  LDC.64 R4, c[0x3][0x10] ;  /* 0x00c00400ff047b82 */ /* 0x002e620000000a00 */
[----:B0-----:R-:W-:-:S04]  /*03d0*/  IABS R20, R3 ;  /* 0x0000000300147213 */ /* 0x001fc80000000000 */
[----:B------:R-:W0:Y:S08]  /*03e0*/  I2F.RP R26, R20 ;  /* 0x00000014001a7306 */ /* 0x000e300000209400 */
[----:B0-----:R-:W0:Y:S01]  /*03f0*/  MUFU.RCP R26, R26 ;  /* 0x0000001a001a7308 */ /* 0x001e220000001000 */
[----:B------:R-:W-:Y:S02]  /*0400*/  IMAD R24, R7, UR11, R24 ;  /* 0x0000000b07187c24 */ /* 0x000fe4000f8e0218 */
[----:B0-----:R-:W-:-:S06]  /*0410*/  VIADD R7, R26, 0xffffffe ;  /* 0x0ffffffe1a077836 */ /* 0x001fcc0000000000 */
[----:B------:R-:W0:Y:S01]  /*0420*/  F2I.FTZ.U32.TRUNC.NTZ R7, R7 ;  /* 0x0000000700077305 */ /* 0x000e22000021f000 */
[----:B------:R-:W-:Y:S02]  /*0430*/  IMAD R29, R22, UR10, R29 ;  /* 0x0000000a161d7c24 */ /* 0x000fe4000f8e021d */
[----:B------:R-:W-:Y:S02]  /*0440*/  IMAD R10, R10, UR11, R25 ;  /* 0x0000000b0a0a7c24 */ /* 0x000fe4000f8e0219 */
[----:B------:R-:W-:Y:S01]  /*0450*/  IMAD R18, R18, UR11, R29 ;  /* 0x0000000b12127c24 */ /* 0x000fe2000f8e021d */
[----:B0-----:R-:W-:-:S03]  /*0460*/  IADD3 R22, PT, PT, RZ, -R7, RZ ;  /* 0x80000007ff167210 */ /* 0x001fc60007ffe0ff */
[----:B-1----:R-:W-:Y:S02]  /*0470*/  IMAD R15, R15, R4, R18 ;  /* 0x000000040f0f7224 */ /* 0x002fe400078e0212 */
[----:B--2---:R-:W-:-:S04]  /*0480*/  IMAD R6, R6, UR11, R27 ;  /* 0x0000000b06067c24 */ /* 0x004fc8000f8e021b */
[-C--:B------:R-:W-:Y:S02]  /*0490*/  IMAD R6, R17, R4.reuse, R6 ;  /* 0x0000000411067224 */ /* 0x080fe400078e0206 */
[-C--:B---3--:R-:W-:Y:S02]  /*04a0*/  IMAD R9, R9, R4.reuse, R24 ;  /* 0x0000000409097224 */ /* 0x088fe400078e0218 */
[-C--:B----4-:R-:W-:Y:S02]  /*04b0*/  IMAD R12, R12, R5.reuse, R6 ;  /* 0x000000050c0c7224 */ /* 0x090fe400078e0206 */
[----:B------:R-:W-:Y:S02]  /*04c0*/  HFMA2 R6, -RZ, RZ, 0, 0 ;  /* 0x00000000ff067431 */ /* 0x000fe400000001ff */
[----:B------:R-:W-:Y:S02]  /*04d0*/  IMAD R9, R16, R5, R9 ;  /* 0x0000000510097224 */ /* 0x000fe400078e0209 */
[----:B-----5:R-:W-:-:S02]  /*04e0*/  IMAD R10, R11, R4, R10 ;  /* 0x000000040b0a7224 */ /* 0x020fc400078e020a */
[----:B------:R-:W-:Y:S02]  /*04f0*/  IMAD.MOV.U32 R11, RZ, RZ, R22 ;  /* 0x000000ffff0b7224 */ /* 0x000fe400078e0016 */
[----:B------:R-:W-:Y:S02]  /*0500*/  IMAD R4, R13, R2, R9 ;  /* 0x000000020d047224 */ /* 0x000fe400078e0209 */
[----:B------:R-:W-:Y:S02]  /*0510*/  IMAD R9, R11, R20, RZ ;  /* 0x000000140b097224 */ /* 0x000fe400078e02ff */
[-C--:B------:R-:W-:Y:S02]  /*0520*/  IMAD R10, R14, R5.reuse, R10 ;  /* 0x000000050e0a7224 */ /* 0x080fe400078e020a */
[----:B------:R-:W-:Y:S01]  /*0530*/  IMAD R8, R8, R5, R15 ;  /* 0x0000000508087224 */ /* 0x000fe200078e020f */
[----:B------:R-:W-:Y:S01]  /*0540*/  IABS R5, R4 ;  /* 0x0000000400057213 */ /* 0x000fe20000000000 */
[----:B------:R-:W-:-:S04]  /*0550*/  IMAD.HI.U32 R7, R7, R9, R6 ;  /* 0x0000000907077227 */ /* 0x000fc800078e0006 */
[-C--:B------:R-:W-:Y:S02]  /*0560*/  IMAD R6, R19, R2.reuse, R10 ;  /* 0x0000000213067224 */ /* 0x080fe400078e020a */
[-C--:B------:R-:W-:Y:S02]  /*0570*/  IMAD R10, R21, R2.reuse, R12 ;  /* 0x00000002150a7224 */ /* 0x080fe400078e020c */
[----:B------:R-:W-:Y:S01]  /*0580*/  IMAD R12, R23, R2, R8 ;  /* 0x00000002170c7224 */ /* 0x000fe200078e0208 */
[----:B------:R-:W-:Y:S01]  /*0590*/  IABS R11, R6 ;  /* 0x00000006000b7213 */ /* 0x000fe20000000000 */
[----:B------:R-:W-:Y:S01]  /*05a0*/  IMAD.HI.U32 R9, R7, R5, RZ ;  /* 0x0000000507097227 */ /* 0x000fe200078e00ff */
[----:B------:R-:W-:Y:S02]  /*05b0*/  IABS R14, R10 ;  /* 0x0000000a000e7213 */ /* 0x000fe40000000000 */
[----:B------:R-:W-:Y:S01]  /*05c0*/  IABS R16, R12 ;  /* 0x0000000c00107213 */ /* 0x000fe20000000000 */
[----:B------:R-:W-:-:S02]  /*05d0*/  IMAD.MOV R8, RZ, RZ, -R9 ;  /* 0x000000ffff087224 */ /* 0x000fc400078e0a09 */
[----:B------:R-:W-:-:S04]  /*05e0*/  IMAD.HI.U32 R2, R7, R11, RZ ;  /* 0x0000000b07027227 */ /* 0x000fc800078e00ff */
[----:B------:R-:W-:Y:S01]  /*05f0*/  IMAD R5, R20, R8, R5 ;  /* 0x0000000814057224 */ /* 0x000fe200078e0205 */
[----:B------:R-:W-:Y:S01]  /*0600*/  IADD3 R13, PT, PT, -R2, RZ, RZ ;  /* 0x000000ff020d7210 */ /* 0x000fe20007ffe1ff */
[----:B------:R-:W-:-:S04]  /*0610*/  IMAD.HI.U32 R8, R7, R14, RZ ;  /* 0x0000000e07087227 */ /* 0x000fc800078e00ff */
[----:B------:R-:W-:Y:S01]  /*0620*/  IMAD.HI.U32 R7, R7, R16, RZ ;  /* 0x0000001007077227 */ /* 0x000fe200078e00ff */
[----:B------:R-:W-:-:S03]  /*0630*/  ISETP.GT.U32.AND P2, PT, R20, R5, PT ;  /* 0x000000051400720c */ /* 0x000fc60003f44070 */
[----:B------:R-:W-:Y:S01]  /*0640*/  IMAD.MOV R15, RZ, RZ, -R8 ;  /* 0x000000ffff0f7224 */ /* 0x000fe200078e0a08 */
[----:B------:R-:W-:Y:S01]  /*0650*/  IADD3 R17, PT, PT, -R7, RZ, RZ ;  /* 0x000000ff07117210 */ /* 0x000fe20007ffe1ff */
[C---:B------:R-:W-:Y:S02]  /*0660*/  IMAD R11, R20.reuse, R13, R11 ;  /* 0x0000000d140b7224 */ /* 0x040fe400078e020b */
[C---:B------:R-:W-:Y:S02]  /*0670*/  IMAD R13, R20.reuse, R15, R14 ;  /* 0x0000000f140d7224 */ /* 0x040fe400078e020e */
[C---:B------:R-:W-:Y:S01]  /*0680*/  IMAD R15, R20.reuse, R17, R16 ;  /* 0x00000011140f7224 */ /* 0x040fe200078e0210 */
[----:B------:R-:W-:-:S03]  /*0690*/  ISETP.GT.U32.AND P0, PT, R20, R11, PT ;  /* 0x0000000b1400720c */ /* 0x000fc60003f04070 */
[----:B------:R-:W-:Y:S01]  /*06a0*/  @!P2 IMAD.IADD R5, R5, 0x1, -R20 ;  /* 0x000000010505a824 */ /* 0x000fe200078e0a14 */
[C---:B------:R-:W-:Y:S02]  /*06b0*/  ISETP.GT.U32.AND P1, PT, R20.reuse, R15, PT ;  /* 0x0000000f1400720c */ /* 0x040fe40003f24070 */
[----:B------:R-:W-:Y:S02]  /*06c0*/  ISETP.GT.U32.AND P5, PT, R20, R13, PT ;  /* 0x0000000d1400720c */ /* 0x000fe40003fa4070 */
[----:B------:R-:W-:-:S05]  /*06d0*/  ISETP.GE.U32.AND P6, PT, R5, R20, PT ;  /* 0x000000140500720c */ /* 0x000fca0003fc6070 */
[----:B------:R-:W-:Y:S01]  /*06e0*/  @!P0 IADD3 R11, PT, PT, R11, -R20, RZ ;  /* 0x800000140b0b8210 */ /* 0x000fe20007ffe0ff */
[----:B------:R-:W-:-:S03]  /*06f0*/  @!P2 VIADD R9, R9, 0x1 ;  /* 0x000000010909a836 */ /* 0x000fc60000000000 */
[-C--:B------:R-:W-:Y:S02]  /*0700*/  ISETP.GE.U32.AND P4, PT, R11, R20.reuse, PT ;  /* 0x000000140b00720c */ /* 0x080fe40003f86070 */
[-C--:B------:R-:W-:Y:S01]  /*0710*/  @!P1 IADD3 R15, PT, PT, R15, -R20.reuse, RZ ;  /* 0x800000140f0f9210 */ /* 0x080fe20007ffe0ff */
[----:B------:R-:W-:Y:S01]  /*0720*/  @!P0 VIADD R2, R2, 0x1 ;  /* 0x0000000102028836 */ /* 0x000fe20000000000 */
[----:B------:R-:W-:Y:S02]  /*0730*/  LOP3.LUT R4, R4, R3, RZ, 0x3c, !PT ;  /* 0x0000000304047212 */ /* 0x000fe400078e3cff */
[-C--:B------:R-:W-:Y:S02]  /*0740*/  ISETP.GE.U32.AND P0, PT, R15, R20.reuse, PT ;  /* 0x000000140f00720c */ /* 0x080fe40003f06070 */
[----:B------:R-:W-:Y:S02]  /*0750*/  @!P5 IADD3 R13, PT, PT, R13, -R20, RZ ;  /* 0x800000140d0dd210 */ /* 0x000fe40007ffe0ff */
[----:B------:R-:W-:-:S02]  /*0760*/  ISETP.GE.AND P3, PT, R4, RZ, PT ;  /* 0x000000ff0400720c */ /* 0x000fc40003f66270 */
[----:B------:R-:W-:Y:S02]  /*0770*/  @P6 IADD3 R9, PT, PT, R9, 0x1, RZ ;  /* 0x0000000109096810 */ /* 0x000fe40007ffe0ff */
[----:B------:R-:W-:Y:S02]  /*0780*/  IADD3 R4, P6, PT, R0, UR6, RZ ;  /* 0x0000000600047c10 */ /* 0x000fe4000ffde0ff */
[-C--:B------:R-:W-:Y:S02]  /*0790*/  LOP3.LUT R6, R6, R3.reuse, RZ, 0x3c, !PT ;  /* 0x0000000306067212 */ /* 0x080fe400078e3cff */
[----:B------:R-:W-:Y:S02]  /*07a0*/  ISETP.GE.U32.AND P2, PT, R13, R20, PT ;  /* 0x000000140d00720c */ /* 0x000fe40003f46070 */
[-C--:B------:R-:W-:Y:S02]  /*07b0*/  LOP3.LUT R10, R10, R3.reuse, RZ, 0x3c, !PT ;  /* 0x000000030a0a7212 */ /* 0x080fe400078e3cff */
[----:B------:R-:W-:Y:S01]  /*07c0*/  LOP3.LUT R12, R12, R3, RZ, 0x3c, !PT ;  /* 0x000000030c0c7212 */ /* 0x000fe200078e3cff */
[----:B------:R-:W-:Y:S01]  /*07d0*/  @P4 VIADD R2, R2, 0x1 ;  /* 0x0000000102024836 */ /* 0x000fe20000000000 */
[----:B------:R-:W-:-:S02]  /*07e0*/  IADD3.X R5, PT, PT, RZ, UR7, RZ, P6, !PT ;  /* 0x00000007ff057c10 */ /* 0x000fc4000b7fe4ff */
[----:B------:R-:W-:Y:S02]  /*07f0*/  ISETP.GE.AND P6, PT, R6, RZ, PT ;  /* 0x000000ff0600720c */ /* 0x000fe40003fc6270 */
[----:B------:R-:W-:Y:S02]  /*0800*/  @!P5 IADD3 R8, PT, PT, R8, 0x1, RZ ;  /* 0x000000010808d810 */ /* 0x000fe40007ffe0ff */
[----:B------:R-:W-:Y:S02]  /*0810*/  @!P1 IADD3 R7, PT, PT, R7, 0x1, RZ ;  /* 0x0000000107079810 */ /* 0x000fe40007ffe0ff */
[----:B------:R-:W-:Y:S02]  /*0820*/  ISETP.GE.AND P5, PT, R10, RZ, PT ;  /* 0x000000ff0a00720c */ /* 0x000fe40003fa6270 */
[----:B------:R-:W-:Y:S01]  /*0830*/  ISETP.GE.AND P4, PT, R12, RZ, PT ;  /* 0x000000ff0c00720c */ /* 0x000fe20003f86270 */
[----:B------:R-:W-:Y:S01]  /*0840*/  @P0 VIADD R7, R7, 0x1 ;  /* 0x0000000107070836 */ /* 0x000fe20000000000 */
[----:B------:R-:W-:-:S04]  /*0850*/  @P2 IADD3 R8, PT, PT, R8, 0x1, RZ ;  /* 0x0000000108082810 */ /* 0x000fc80007ffe0ff */
[----:B------:R-:W-:Y:S01]  /*0860*/  MOV R11, R7 ;  /* 0x00000007000b7202 */ /* 0x000fe20000000f00 */
[----:B------:R-:W-:Y:S01]  /*0870*/  @!P6 IMAD.MOV R2, RZ, RZ, -R2 ;  /* 0x000000ffff02e224 */ /* 0x000fe200078e0a02 */
[----:B------:R-:W-:Y:S02]  /*0880*/  ISETP.NE.AND P1, PT, R3, RZ, PT ;  /* 0x000000ff0300720c */ /* 0x000fe40003f25270 */
[----:B------:R-:W-:Y:S02]  /*0890*/  LOP3.LUT R0, RZ, R3, RZ, 0x33, !PT ;  /* 0x00000003ff007212 */ /* 0x000fe400078e33ff */
[----:B------:R-:W-:Y:S02]  /*08a0*/  @!P3 IADD3 R9, PT, PT, -R9, RZ, RZ ;  /* 0x000000ff0909b210 */ /* 0x000fe40007ffe1ff */
[----:B------:R-:W-:Y:S02]  /*08b0*/  @!P5 IADD3 R8, PT, PT, -R8, RZ, RZ ;  /* 0x000000ff0808d210 */ /* 0x000fe40007ffe1ff */
[----:B------:R-:W-:-:S02]  /*08c0*/  @!P4 IADD3 R11, PT, PT, -R11, RZ, RZ ;  /* 0x000000ff0b0bc210 */ /* 0x000fc40007ffe1ff */
[C---:B------:R-:W-:Y:S02]  /*08d0*/  SEL R9, R0.reuse, R9, !P1 ;  /* 0x0000000900097207 */ /* 0x040fe40004800000 */
[C---:B------:R-:W-:Y:S02]  /*08e0*/  SEL R3, R0.reuse, R2, !P1 ;  /* 0x0000000200037207 */ /* 0x040fe40004800000 */
[C---:B------:R-:W-:Y:S02]  /*08f0*/  SEL R7, R0.reuse, R8, !P1 ;  /* 0x0000000800077207 */ /* 0x040fe40004800000 */
[----:B------:R-:W-:Y:S01]  /*0900*/  SEL R11, R0, R11, !P1 ;  /* 0x0000000b000b7207 */ /* 0x000fe20004800000 */
[----:B------:R-:W-:Y:S04]  /*0910*/  STG.E.U8 desc[UR4][R4.64], R9 ;  /* 0x0000000904007986 */ /* 0x000fe8000c101104 */
[----:B------:R-:W-:Y:S04]  /*0920*/  STG.E.U8 desc[UR4][R4.64+0x1], R3 ;  /* 0x0000010304007986 */ /* 0x000fe8000c101104 */
[----:B------:R-:W-:Y:S04]  /*0930*/  STG.E.U8 desc[UR4][R4.64+0x2], R7 ;  /* 0x0000020704007986 */ /* 0x000fe8000c101104 */
[----:B------:R-:W-:Y:S01]  /*0940*/  STG.E.U8 desc[UR4][R4.64+0x3], R11 ;  /* 0x0000030b04007986 */ /* 0x000fe2000c101104 */
[----:B------:R-:W-:Y:S05]  /*0950*/  EXIT ;  /* 0x000000000000794d */ /* 0x000fea0003800000 */
.L_x_0:
[----:B------:R-:W-:-:S00]  /*0960*/  BRA `(.L_x_0) ;  /* 0xfffffffc00fc7947 */ /* 0x000fc0000383ffff */
[----:B------:R-:W-:-:S00]  /*0970*/  NOP ;  /* 0x0000000000007918 */ /* 0x000fc00000000000 */
        /* <DEDUP_REMOVED lines=8> */
.L_x_1:


//--------------------- .nv.shared.reserved.0     --------------------------
	.section	.nv.shared.reserved.0,"aw",@nobits
	.weak		__nv_reservedSMEM_offset_0_alias
	.size		__nv_reservedSMEM_offset_0_alias, 0, 64
	.other		__nv_reservedSMEM_offset_0_alias,@"STO_CUDA_RESERVED_SHARED STV_DEFAULT"
__nv_reservedSMEM_offset_0_alias:
	.zero		0
	.zero		64


//--------------------- .nv.constant0._Z13stencilKernelPhiS_ --------------------------
	.section	.nv.constant0._Z13stencilKernelPhiS_,"a",@progbits
	.sectionflags	@""
	.align	4
.nv.constant0._Z13stencilKernelPhiS_:
	.zero		920


//--------------------- SYMBOLS --------------------------

	.type		.nv.reservedSmem.offset0,@object
	.size		.nv.reservedSmem.offset0,0x4
